	.headerflags	@"EF_CUDA_TEXMODE_UNIFIED EF_CUDA_64BIT_ADDRESS EF_CUDA_ACCELERATORS EF_CUDA_SM90 EF_CUDA_VIRTUAL_SM(EF_CUDA_SM90)"
	.elftype	@"ET_EXEC"


//--------------------- .nv.info                  --------------------------
	.section	.nv.info,"",@"SHT_CUDA_INFO"
	.align	4


	//----- nvinfo : EIATTR_REGCOUNT
	.align		4
        /*0000*/ 	.byte	0x04, 0x2f
        /*0002*/ 	.short	(.L_3 - .L_2)
	.align		4
.L_2:
        /*0004*/ 	.word	index@(triton_poi_fused__native_batch_norm_legit_no_training_relu_30)
        /*0008*/ 	.word	0x00000012


	//----- nvinfo : EIATTR_MIN_STACK_SIZE
	.align		4
.L_3:
        /*000c*/ 	.byte	0x04, 0x12
        /*000e*/ 	.short	(.L_5 - .L_4)
	.align		4
.L_4:
        /*0010*/ 	.word	index@(triton_poi_fused__native_batch_norm_legit_no_training_relu_30)
        /*0014*/ 	.word	0x00000000


	//----- nvinfo : EIATTR_FRAME_SIZE
	.align		4
.L_5:
        /*0018*/ 	.byte	0x04, 0x11
        /*001a*/ 	.short	(.L_7 - .L_6)
	.align		4
.L_6:
        /*001c*/ 	.word	index@(triton_poi_fused__native_batch_norm_legit_no_training_relu_30)
        /*0020*/ 	.word	0x00000000


	//----- nvinfo : EIATTR_MIN_STACK_SIZE
	.align		4
.L_7:
        /*0024*/ 	.byte	0x04, 0x12
        /*0026*/ 	.short	(.L_9 - .L_8)
	.align		4
.L_8:
        /*0028*/ 	.word	index@(triton_poi_fused__native_batch_norm_legit_no_training_relu_30)
        /*002c*/ 	.word	0x00000000
.L_9:


//--------------------- .nv.info.triton_poi_fused__native_batch_norm_legit_no_training_relu_30 --------------------------
	.section	.nv.info.triton_poi_fused__native_batch_norm_legit_no_training_relu_30,"",@"SHT_CUDA_INFO"
	.sectionflags	@""
	.align	4


	//----- nvinfo : EIATTR_CUDA_API_VERSION
	.align		4
        /*0000*/ 	.byte	0x04, 0x37
        /*0002*/ 	.short	(.L_11 - .L_10)
.L_10:
        /*0004*/ 	.word	0x0000007c


	//----- nvinfo : EIATTR_KPARAM_INFO
	.align		4
.L_11:
        /*0008*/ 	.byte	0x04, 0x17
        /*000a*/ 	.short	(.L_13 - .L_12)
.L_12:
        /*000c*/ 	.word	0x00000000
        /*0010*/ 	.short	0x0006
        /*0012*/ 	.short	0x0030
        /*0014*/ 	.byte	0x00, 0xf0, 0x11, 0x00


	//----- nvinfo : EIATTR_KPARAM_INFO
	.align		4
.L_13:
        /*0018*/ 	.byte	0x04, 0x17
        /*001a*/ 	.short	(.L_15 - .L_14)
.L_14:
        /*001c*/ 	.word	0x00000000
        /*0020*/ 	.short	0x0005
        /*0022*/ 	.short	0x0028
        /*0024*/ 	.byte	0x00, 0xf4, 0x21, 0x00


	//----- nvinfo : EIATTR_KPARAM_INFO
	.align		4
.L_15:
        /*0028*/ 	.byte	0x04, 0x17
        /*002a*/ 	.short	(.L_17 - .L_16)
.L_16:
        /*002c*/ 	.word	0x00000000
        /*0030*/ 	.short	0x0004
        /*0032*/ 	.short	0x0020
        /*0034*/ 	.byte	0x00, 0xf4, 0x21, 0x00


	//----- nvinfo : EIATTR_KPARAM_INFO
	.align		4
.L_17:
        /*0038*/ 	.byte	0x04, 0x17
        /*003a*/ 	.short	(.L_19 - .L_18)
.L_18:
        /*003c*/ 	.word	0x00000000
        /*0040*/ 	.short	0x0003
        /*0042*/ 	.short	0x0018
        /*0044*/ 	.byte	0x00, 0xf4, 0x21, 0x00


	//----- nvinfo : EIATTR_KPARAM_INFO
	.align		4
.L_19:
        /*0048*/ 	.byte	0x04, 0x17
        /*004a*/ 	.short	(.L_21 - .L_20)
.L_20:
        /*004c*/ 	.word	0x00000000
        /*0050*/ 	.short	0x0002
        /*0052*/ 	.short	0x0010
        /*0054*/ 	.byte	0x00, 0xf4, 0x21, 0x00


	//----- nvinfo : EIATTR_KPARAM_INFO
	.align		4
.L_21:
        /*0058*/ 	.byte	0x04, 0x17
        /*005a*/ 	.short	(.L_23 - .L_22)
.L_22:
        /*005c*/ 	.word	0x00000000
        /*0060*/ 	.short	0x0001
        /*0062*/ 	.short	0x0008
        /*0064*/ 	.byte	0x00, 0xf4, 0x21, 0x00


	//----- nvinfo : EIATTR_KPARAM_INFO
	.align		4
.L_23:
        /*0068*/ 	.byte	0x04, 0x17
        /*006a*/ 	.short	(.L_25 - .L_24)
.L_24:
        /*006c*/ 	.word	0x00000000
        /*0070*/ 	.short	0x0000
        /*0072*/ 	.short	0x0000
        /*0074*/ 	.byte	0x00, 0xf4, 0x21, 0x00


	//----- nvinfo : EIATTR_SPARSE_MMA_MASK
	.align		4
.L_25:
        /*0078*/ 	.byte	0x03, 0x50
        /*007a*/ 	.short	0x0000


	//----- nvinfo : EIATTR_MAXREG_COUNT
	.align		4
        /*007c*/ 	.byte	0x03, 0x1b
        /*007e*/ 	.short	0x00ff


	//----- nvinfo : EIATTR_EXIT_INSTR_OFFSETS
	.align		4
        /*0080*/ 	.byte	0x04, 0x1c
        /*0082*/ 	.short	(.L_27 - .L_26)


	//   ....[0]....
.L_26:
        /*0084*/ 	.word	0x00000330


	//   ....[1]....
        /*0088*/ 	.word	0x00000350


	//----- nvinfo : EIATTR_REQNTID
	.align		4
.L_27:
        /*008c*/ 	.byte	0x04, 0x10
        /*008e*/ 	.short	(.L_29 - .L_28)
.L_28:
        /*0090*/ 	.word	0x00000080
        /*0094*/ 	.word	0x00000001
        /*0098*/ 	.word	0x00000001


	//----- nvinfo : EIATTR_CBANK_PARAM_SIZE
	.align		4
.L_29:
        /*009c*/ 	.byte	0x03, 0x19
        /*009e*/ 	.short	0x0034


	//----- nvinfo : EIATTR_PARAM_CBANK
	.align		4
        /*00a0*/ 	.byte	0x04, 0x0a
        /*00a2*/ 	.short	(.L_31 - .L_30)
	.align		4
.L_30:
        /*00a4*/ 	.word	index@(.nv.constant0.triton_poi_fused__native_batch_norm_legit_no_training_relu_30)
        /*00a8*/ 	.short	0x0210
        /*00aa*/ 	.short	0x0034


	//----- nvinfo : EIATTR_SW_WAR
	.align		4
.L_31:
        /*00ac*/ 	.byte	0x04, 0x36
        /*00ae*/ 	.short	(.L_33 - .L_32)
.L_32:
        /*00b0*/ 	.word	0x00000008
.L_33:


//--------------------- .nv.callgraph             --------------------------
	.section	.nv.callgraph,"",@"SHT_CUDA_CALLGRAPH"
	.align	4
	.sectionentsize	8
	.align		4
        /*0000*/ 	.word	0x00000000
	.align		4
        /*0004*/ 	.word	0xffffffff
	.align		4
        /*0008*/ 	.word	0x00000000
	.align		4
        /*000c*/ 	.word	0xfffffffe
	.align		4
        /*0010*/ 	.word	0x00000000
	.align		4
        /*0014*/ 	.word	0xfffffffd
	.align		4
        /*0018*/ 	.word	0x00000000
	.align		4
        /*001c*/ 	.word	0xfffffffc


//--------------------- .nv.constant4             --------------------------
	.section	.nv.constant4,"a",@progbits
	.align	8
	.align		8
.nv.constant4:
        /*0000*/ 	.dword	_$_str
	.align		8
        /*0008*/ 	.dword	_$_str_$_2


//--------------------- .text.triton_poi_fused__native_batch_norm_legit_no_training_relu_30 --------------------------
	.section	.text.triton_poi_fused__native_batch_norm_legit_no_training_relu_30,"ax",@progbits
	.align	128
        .global         triton_poi_fused__native_batch_norm_legit_no_training_relu_30
        .type           triton_poi_fused__native_batch_norm_legit_no_training_relu_30,@function
        .size           triton_poi_fused__native_batch_norm_legit_no_training_relu_30,(.L_x_1 - triton_poi_fused__native_batch_norm_legit_no_training_relu_30)
        .other          triton_poi_fused__native_batch_norm_legit_no_training_relu_30,@"STO_CUDA_ENTRY STV_DEFAULT"
triton_poi_fused__native_batch_norm_legit_no_training_relu_30:
.text.triton_poi_fused__native_batch_norm_legit_no_training_relu_30:
[----:B------:R-:W0:Y:S01]  /*0000*/  LDC R1, c[0x0][0x28] ;  /* 0x00000a00ff017b82 */ /* 0x000e220000000800 */
[----:B------:R-:W1:Y:S07]  /*0010*/  S2R R0, SR_TID.X ;  /* 0x0000000000007919 */ /* 0x000e6e0000002100 */
[----:B------:R-:W2:Y:S01]  /*0020*/  LDC.64 R8, c[0x0][0x220] ;  /* 0x00008800ff087b82 */ /* 0x000ea20000000a00 */
[----:B------:R-:W-:Y:S01]  /*0030*/  HFMA2.MMA R14, -RZ, RZ, 0, 0 ;  /* 0x00000000ff0e7435 */ /* 0x000fe200000001ff */
[----:B------:R-:W-:Y:S01]  /*0040*/  ULDC.64 UR4, c[0x0][0x208] ;  /* 0x0000820000047ab9 */ /* 0x000fe20000000a00 */
[----:B------:R-:W3:Y:S05]  /*0050*/  S2R R3, SR_CTAID.X ;  /* 0x0000000000037919 */ /* 0x000eea0000002500 */
[----:B------:R-:W4:Y:S08]  /*0060*/  LDC.64 R4, c[0x0][0x210] ;  /* 0x00008400ff047b82 */ /* 0x000f300000000a00 */
[----:B------:R-:W5:Y:S08]  /*0070*/  LDC.64 R6, c[0x0][0x218] ;  /* 0x00008600ff067b82 */ /* 0x000f700000000a00 */
[----:B------:R-:W4:Y:S01]  /*0080*/  LDC.64 R10, c[0x0][0x228] ;  /* 0x00008a00ff0a7b82 */ /* 0x000f220000000a00 */
[----:B-1----:R-:W-:-:S07]  /*0090*/  LOP3.LUT R0, R0, 0x7f, RZ, 0xc0, !PT ;  /* 0x0000007f00007812 */ /* 0x002fce00078ec0ff */
[----:B------:R-:W1:Y:S01]  /*00a0*/  LDC.64 R12, c[0x0][0x230] ;  /* 0x00008c00ff0c7b82 */ /* 0x000e620000000a00 */
[----:B---3--:R-:W-:Y:S01]  /*00b0*/  SHF.R.S32.HI R2, RZ, 0x18, R3 ;  /* 0x00000018ff027819 */ /* 0x008fe20000011403 */
[----:B------:R-:W-:-:S03]  /*00c0*/  IMAD R0, R3, 0x80, R0 ;  /* 0x0000008003007824 */ /* 0x000fc600078e0200 */
[----:B------:R-:W-:Y:S02]  /*00d0*/  SGXT R3, R2, 0x1 ;  /* 0x000000010203781a */ /* 0x000fe40000000200 */
[----:B------:R-:W-:Y:S02]  /*00e0*/  ISETP.GE.AND P0, PT, R0, 0x400, PT ;  /* 0x000004000000780c */ /* 0x000fe40003f06270 */
[----:B------:R-:W-:-:S04]  /*00f0*/  LEA.HI R3, R3, R0, RZ, 0x2 ;  /* 0x0000000003037211 */ /* 0x000fc800078f10ff */
[--C-:B------:R-:W-:Y:S02]  /*0100*/  SHF.R.S32.HI R2, RZ, 0x2, R3.reuse ;  /* 0x00000002ff027819 */ /* 0x100fe40000011403 */
[----:B------:R-:W-:-:S04]  /*0110*/  SHF.R.S32.HI R3, RZ, 0x1f, R3 ;  /* 0x0000001fff037819 */ /* 0x000fc80000011403 */
[----:B------:R-:W-:-:S04]  /*0120*/  LEA.HI R3, R3, R2, RZ, 0x6 ;  /* 0x0000000203037211 */ /* 0x000fc800078f30ff */
[----:B------:R-:W-:-:S05]  /*0130*/  LOP3.LUT R3, R3, 0xffffffc0, RZ, 0xc0, !PT ;  /* 0xffffffc003037812 */ /* 0x000fca00078ec0ff */
[----:B------:R-:W-:-:S04]  /*0140*/  IMAD.IADD R15, R2, 0x1, -R3 ;  /* 0x00000001020f7824 */ /* 0x000fc800078e0a03 */
[----:B--2---:R-:W-:-:S05]  /*0150*/  IMAD.WIDE R8, R15, 0x4, R8 ;  /* 0x000000040f087825 */ /* 0x004fca00078e0208 */
[----:B------:R2:W3:Y:S01]  /*0160*/  @!P0 LDG.E.EL R14, desc[UR4][R8.64] ;  /* 0x00000004080e8981 */ /* 0x0004e2000c2e1900 */
[----:B------:R-:W-:Y:S01]  /*0170*/  CS2R R2, SRZ ;  /* 0x0000000000027805 */ /* 0x000fe2000001ff00 */
[----:B----4-:R-:W-:-:S04]  /*0180*/  IMAD.WIDE R4, R0, 0x4, R4 ;  /* 0x0000000400047825 */ /* 0x010fc800078e0204 */
[C---:B-----5:R-:W-:Y:S01]  /*0190*/  IMAD.WIDE R6, R15.reuse, 0x4, R6 ;  /* 0x000000040f067825 */ /* 0x060fe200078e0206 */
[----:B------:R4:W5:Y:S03]  /*01a0*/  @!P0 LDG.E R2, desc[UR4][R4.64] ;  /* 0x0000000404028981 */ /* 0x000966000c1e1900 */
[C---:B0-2---:R-:W-:Y:S01]  /*01b0*/  IMAD.WIDE R8, R15.reuse, 0x4, R10 ;  /* 0x000000040f087825 */ /* 0x045fe200078e020a */
[----:B------:R0:W5:Y:S03]  /*01c0*/  @!P0 LDG.E.EL R3, desc[UR4][R6.64] ;  /* 0x0000000406038981 */ /* 0x000166000c2e1900 */
[----:B-1----:R-:W-:Y:S01]  /*01d0*/  IMAD.WIDE R10, R15, 0x4, R12 ;  /* 0x000000040f0a7825 */ /* 0x002fe200078e020c */
[----:B------:R-:W-:Y:S01]  /*01e0*/  CS2R R12, SRZ ;  /* 0x00000000000c7805 */ /* 0x000fe2000001ff00 */
[----:B----4-:R-:W1:Y:S05]  /*01f0*/  LDC.64 R4, c[0x0][0x238] ;  /* 0x00008e00ff047b82 */ /* 0x010e6a0000000a00 */
[----:B------:R-:W2:Y:S04]  /*0200*/  @!P0 LDG.E.EL R12, desc[UR4][R8.64] ;  /* 0x00000004080c8981 */ /* 0x000ea8000c2e1900 */
[----:B------:R-:W2:Y:S01]  /*0210*/  @!P0 LDG.E.EL R13, desc[UR4][R10.64] ;  /* 0x000000040a0d8981 */ /* 0x000ea2000c2e1900 */
[----:B0-----:R-:W-:-:S02]  /*0220*/  IMAD.MOV.U32 R6, RZ, RZ, 0x3e800000 ;  /* 0x3e800000ff067424 */ /* 0x001fc400078e00ff */
[----:B---3--:R-:W-:-:S04]  /*0230*/  FADD R14, R14, 9.9999997473787516356e-06 ;  /* 0x3727c5ac0e0e7421 */ /* 0x008fc80000000000 */
[----:B------:R-:W0:Y:S01]  /*0240*/  MUFU.SQRT R15, R14 ;  /* 0x0000000e000f7308 */ /* 0x000e220000002000 */
[----:B-----5:R-:W-:Y:S01]  /*0250*/  FADD R2, -R3, R2 ;  /* 0x0000000203027221 */ /* 0x020fe20000000100 */
[C---:B0-----:R-:W-:Y:S02]  /*0260*/  FSETP.GT.AND P1, PT, R15.reuse, 8.50705917302346158658e+37, PT ;  /* 0x7e8000000f00780b */ /* 0x041fe40003f24000 */
[----:B------:R-:W-:Y:S02]  /*0270*/  FSETP.GEU.AND P2, PT, R15, 1.175494350822287508e-38, PT ;  /* 0x008000000f00780b */ /* 0x000fe40003f4e000 */
[----:B------:R-:W-:-:S09]  /*0280*/  FSEL R6, R6, 1, P1 ;  /* 0x3f80000006067808 */ /* 0x000fd20000800000 */
[----:B------:R-:W-:Y:S02]  /*0290*/  @P1 FMUL R15, R15, 0.25 ;  /* 0x3e8000000f0f1820 */ /* 0x000fe40000400000 */
[----:B------:R-:W-:Y:S02]  /*02a0*/  @!P2 FMUL R6, R6, 16777216 ;  /* 0x4b8000000606a820 */ /* 0x000fe40000400000 */
[----:B------:R-:W-:-:S06]  /*02b0*/  @!P2 FMUL R15, R15, 16777216 ;  /* 0x4b8000000f0fa820 */ /* 0x000fcc0000400000 */
[----:B------:R-:W0:Y:S02]  /*02c0*/  MUFU.RCP R15, R15 ;  /* 0x0000000f000f7308 */ /* 0x000e240000001000 */
[----:B0-----:R-:W-:-:S04]  /*02d0*/  FMUL R3, R15, R6 ;  /* 0x000000060f037220 */ /* 0x001fc80000400000 */
[----:B------:R-:W-:-:S04]  /*02e0*/  FMUL R2, R2, R3 ;  /* 0x0000000302027220 */ /* 0x000fc80000400000 */
[----:B--2---:R-:W-:Y:S01]  /*02f0*/  FFMA R12, R2, R12, R13 ;  /* 0x0000000c020c7223 */ /* 0x004fe2000000000d */
[----:B-1----:R-:W-:-:S04]  /*0300*/  IMAD.WIDE R2, R0, 0x4, R4 ;  /* 0x0000000400027825 */ /* 0x002fc800078e0204 */
[----:B------:R-:W-:-:S04]  /*0310*/  FSETP.GEU.AND P1, PT, R12, RZ, PT ;  /* 0x000000ff0c00720b */ /* 0x000fc80003f2e000 */
[----:B------:R-:W-:Y:S01]  /*0320*/  FSEL R5, R12, RZ, P1 ;  /* 0x000000ff0c057208 */ /* 0x000fe20000800000 */
[----:B------:R-:W-:Y:S08]  /*0330*/  @P0 EXIT ;  /* 0x000000000000094d */ /* 0x000ff00003800000 */
[----:B------:R-:W-:Y:S01]  /*0340*/  STG.E desc[UR4][R2.64], R5 ;  /* 0x0000000502007986 */ /* 0x000fe2000c101904 */
[----:B------:R-:W-:Y:S05]  /*0350*/  EXIT ;  /* 0x000000000000794d */ /* 0x000fea0003800000 */
.L_x_0:
[----:B------:R-:W-:-:S00]  /*0360*/  BRA `(.L_x_0) ;  /* 0xfffffffc00fc7947 */ /* 0x000fc0000383ffff */
[----:B------:R-:W-:-:S00]  /*0370*/  NOP ;  /* 0x0000000000007918 */ /* 0x000fc00000000000 */
        /* <DEDUP_REMOVED lines=8> */
.L_x_1:


//--------------------- .nv.global.init           --------------------------
	.section	.nv.global.init,"aw",@progbits
.nv.global.init:
	.type		_$_str,@object
	.size		_$_str,(_$_str_$_2 - _$_str)
_$_str:
        /*0000*/ 	.byte	0x5f, 0x5f, 0x43, 0x55, 0x44, 0x41, 0x5f, 0x46, 0x54, 0x5a, 0x00
	.type		_$_str_$_2,@object
	.size		_$_str_$_2,(.L_1 - _$_str_$_2)
_$_str_$_2:
        /*000b*/ 	.byte	0x5f, 0x5f, 0x43, 0x55, 0x44, 0x41, 0x5f, 0x50, 0x52, 0x45, 0x43, 0x5f, 0x53, 0x51, 0x52, 0x54
        /*001b*/ 	.byte	0x00
.L_1:


//--------------------- .nv.constant0.triton_poi_fused__native_batch_norm_legit_no_training_relu_30 --------------------------
	.section	.nv.constant0.triton_poi_fused__native_batch_norm_legit_no_training_relu_30,"a",@progbits
	.sectionflags	@""
	.align	4
.nv.constant0.triton_poi_fused__native_batch_norm_legit_no_training_relu_30:
	.zero		580
